//
// Generated by NVIDIA NVVM Compiler
//
// Compiler Build ID: CL-36424714
// Cuda compilation tools, release 13.0, V13.0.88
// Based on NVVM 20.0.0
//

.version 9.0
.target sm_100
.address_size 64

	// .globl	_Z13dotproductGPUPfS_S_i
// _ZZ13dotproductGPUPfS_S_iE4temp has been demoted

.visible .entry _Z13dotproductGPUPfS_S_i(
	.param .u64 .ptr .align 1 _Z13dotproductGPUPfS_S_i_param_0,
	.param .u64 .ptr .align 1 _Z13dotproductGPUPfS_S_i_param_1,
	.param .u64 .ptr .align 1 _Z13dotproductGPUPfS_S_i_param_2,
	.param .u32 _Z13dotproductGPUPfS_S_i_param_3
)
{
	.reg .pred 	%p<4>;
	.reg .b32 	%r<15>;
	.reg .b32 	%f<72>;
	.reg .b64 	%rd<10>;
	// demoted variable
	.shared .align 4 .b8 _ZZ13dotproductGPUPfS_S_iE4temp[1024];
	ld.param.u64 	%rd1, [_Z13dotproductGPUPfS_S_i_param_0];
	ld.param.u64 	%rd2, [_Z13dotproductGPUPfS_S_i_param_1];
	ld.param.u64 	%rd3, [_Z13dotproductGPUPfS_S_i_param_2];
	ld.param.u32 	%r4, [_Z13dotproductGPUPfS_S_i_param_3];
	mov.u32 	%r1, %tid.x;
	setp.ge.s32 	%p1, %r1, %r4;
	@%p1 bra 	$L__BB0_2;
	cvta.to.global.u64 	%rd4, %rd1;
	cvta.to.global.u64 	%rd5, %rd2;
	mov.u32 	%r5, %ntid.x;
	mov.u32 	%r6, %ctaid.x;
	mad.lo.s32 	%r7, %r6, %r5, %r1;
	mul.wide.s32 	%rd6, %r7, 4;
	add.s64 	%rd7, %rd4, %rd6;
	ld.global.f32 	%f3, [%rd7];
	add.s64 	%rd8, %rd5, %rd6;
	ld.global.f32 	%f4, [%rd8];
	mul.f32 	%f5, %f3, %f4;
	shl.b32 	%r8, %r1, 2;
	mov.u32 	%r9, _ZZ13dotproductGPUPfS_S_iE4temp;
	add.s32 	%r10, %r9, %r8;
	st.shared.f32 	[%r10], %f5;
$L__BB0_2:
	bar.sync 	0;
	setp.ne.s32 	%p2, %r1, 0;
	@%p2 bra 	$L__BB0_6;
	mov.f32 	%f71, 0f00000000;
	mov.b32 	%r14, 64;
	mov.u32 	%r12, _ZZ13dotproductGPUPfS_S_iE4temp;
$L__BB0_4:
	add.s32 	%r13, %r12, %r14;
	ld.shared.f32 	%f7, [%r13+-64];
	add.f32 	%f8, %f71, %f7;
	ld.shared.f32 	%f9, [%r13+-60];
	add.f32 	%f10, %f8, %f9;
	ld.shared.f32 	%f11, [%r13+-56];
	add.f32 	%f12, %f10, %f11;
	ld.shared.f32 	%f13, [%r13+-52];
	add.f32 	%f14, %f12, %f13;
	ld.shared.f32 	%f15, [%r13+-48];
	add.f32 	%f16, %f14, %f15;
	ld.shared.f32 	%f17, [%r13+-44];
	add.f32 	%f18, %f16, %f17;
	ld.shared.f32 	%f19, [%r13+-40];
	add.f32 	%f20, %f18, %f19;
	ld.shared.f32 	%f21, [%r13+-36];
	add.f32 	%f22, %f20, %f21;
	ld.shared.f32 	%f23, [%r13+-32];
	add.f32 	%f24, %f22, %f23;
	ld.shared.f32 	%f25, [%r13+-28];
	add.f32 	%f26, %f24, %f25;
	ld.shared.f32 	%f27, [%r13+-24];
	add.f32 	%f28, %f26, %f27;
	ld.shared.f32 	%f29, [%r13+-20];
	add.f32 	%f30, %f28, %f29;
	ld.shared.f32 	%f31, [%r13+-16];
	add.f32 	%f32, %f30, %f31;
	ld.shared.f32 	%f33, [%r13+-12];
	add.f32 	%f34, %f32, %f33;
	ld.shared.f32 	%f35, [%r13+-8];
	add.f32 	%f36, %f34, %f35;
	ld.shared.f32 	%f37, [%r13+-4];
	add.f32 	%f38, %f36, %f37;
	ld.shared.f32 	%f39, [%r13];
	add.f32 	%f40, %f38, %f39;
	ld.shared.f32 	%f41, [%r13+4];
	add.f32 	%f42, %f40, %f41;
	ld.shared.f32 	%f43, [%r13+8];
	add.f32 	%f44, %f42, %f43;
	ld.shared.f32 	%f45, [%r13+12];
	add.f32 	%f46, %f44, %f45;
	ld.shared.f32 	%f47, [%r13+16];
	add.f32 	%f48, %f46, %f47;
	ld.shared.f32 	%f49, [%r13+20];
	add.f32 	%f50, %f48, %f49;
	ld.shared.f32 	%f51, [%r13+24];
	add.f32 	%f52, %f50, %f51;
	ld.shared.f32 	%f53, [%r13+28];
	add.f32 	%f54, %f52, %f53;
	ld.shared.f32 	%f55, [%r13+32];
	add.f32 	%f56, %f54, %f55;
	ld.shared.f32 	%f57, [%r13+36];
	add.f32 	%f58, %f56, %f57;
	ld.shared.f32 	%f59, [%r13+40];
	add.f32 	%f60, %f58, %f59;
	ld.shared.f32 	%f61, [%r13+44];
	add.f32 	%f62, %f60, %f61;
	ld.shared.f32 	%f63, [%r13+48];
	add.f32 	%f64, %f62, %f63;
	ld.shared.f32 	%f65, [%r13+52];
	add.f32 	%f66, %f64, %f65;
	ld.shared.f32 	%f67, [%r13+56];
	add.f32 	%f68, %f66, %f67;
	ld.shared.f32 	%f69, [%r13+60];
	add.f32 	%f71, %f68, %f69;
	add.s32 	%r14, %r14, 128;
	setp.ne.s32 	%p3, %r14, 1088;
	@%p3 bra 	$L__BB0_4;
	cvta.to.global.u64 	%rd9, %rd3;
	atom.global.add.f32 	%f70, [%rd9], %f71;
$L__BB0_6:
	ret;

}


// ===== COMPILED SASS (sm_100) =====

	.target	sm_100

	.elftype	@"ET_EXEC"


//--------------------- .note.nv.tkinfo           --------------------------
	.section	.note.nv.tkinfo,"",@"SHT_NOTE"
	.sectionflags	@"SHF_NOTE_NV_TKINFO"
	.tkinfo
        /*0018*/ 	.word	0x00000002
        /*0030*/ 	.string	""
        /*0030*/ 	.string	"ptxas"
        /*0030*/ 	.string	"Cuda compilation tools, release 13.0, V13.0.88"
        /*0030*/ 	.string	"Build cuda_13.0.r13.0/compiler.36424714_0"
        /*0030*/ 	.string	"-arch sm_100 -m 64 "



//--------------------- .note.nv.cuinfo           --------------------------
	.section	.note.nv.cuinfo,"",@"SHT_NOTE"
	.sectionflags	@"SHF_NOTE_NV_CUINFO"
        /*0018*/ 	.short	0x0002
        /*001a*/ 	.short	0x0064
        /*001c*/ 	.short	0x0082
	.zero		2


//--------------------- .nv.info                  --------------------------
	.section	.nv.info,"",@"SHT_CUDA_INFO"
	.align	4


	//----- nvinfo : EIATTR_REGCOUNT
	.align		4
        /*0000*/ 	.byte	0x04, 0x2f
        /*0002*/ 	.short	(.L_1 - .L_0)
	.align		4
.L_0:
        /*0004*/ 	.word	index@(_Z13dotproductGPUPfS_S_i)
        /*0008*/ 	.word	0x00000016


	//----- nvinfo : EIATTR_FRAME_SIZE
	.align		4
.L_1:
        /*000c*/ 	.byte	0x04, 0x11
        /*000e*/ 	.short	(.L_3 - .L_2)
	.align		4
.L_2:
        /*0010*/ 	.word	index@(_Z13dotproductGPUPfS_S_i)
        /*0014*/ 	.word	0x00000000


	//----- nvinfo : EIATTR_MIN_STACK_SIZE
	.align		4
.L_3:
        /*0018*/ 	.byte	0x04, 0x12
        /*001a*/ 	.short	(.L_5 - .L_4)
	.align		4
.L_4:
        /*001c*/ 	.word	index@(_Z13dotproductGPUPfS_S_i)
        /*0020*/ 	.word	0x00000000
.L_5:


//--------------------- .nv.compat                --------------------------
	.section	.nv.compat,"",@"SHT_CUDA_COMPAT_INFO"
	.align	4
        /*0000*/ 	.byte	0x02, 0x09, 0x00, 0x00, 0x02, 0x02, 0x01, 0x00, 0x02, 0x05, 0x05, 0x00, 0x03, 0x07, 0x01, 0x01
        /*0010*/ 	.byte	0x02, 0x03, 0x00, 0x00, 0x02, 0x06, 0x01, 0x00, 0x04, 0x0b, 0x08, 0x00, 0x09, 0x00, 0x00, 0x00
        /*0020*/ 	.byte	0x00, 0x00, 0x00, 0x00


//--------------------- .nv.info._Z13dotproductGPUPfS_S_i --------------------------
	.section	.nv.info._Z13dotproductGPUPfS_S_i,"",@"SHT_CUDA_INFO"
	.sectionflags	@""
	.align	4


	//----- nvinfo : EIATTR_CUDA_API_VERSION
	.align		4
        /*0000*/ 	.byte	0x04, 0x37
        /*0002*/ 	.short	(.L_7 - .L_6)
.L_6:
        /*0004*/ 	.word	0x00000082


	//----- nvinfo : EIATTR_KPARAM_INFO
	.align		4
.L_7:
        /*0008*/ 	.byte	0x04, 0x17
        /*000a*/ 	.short	(.L_9 - .L_8)
.L_8:
        /*000c*/ 	.word	0x00000000
        /*0010*/ 	.short	0x0003
        /*0012*/ 	.short	0x0018
        /*0014*/ 	.byte	0x00, 0xf0, 0x11, 0x00


	//----- nvinfo : EIATTR_KPARAM_INFO
	.align		4
.L_9:
        /*0018*/ 	.byte	0x04, 0x17
        /*001a*/ 	.short	(.L_11 - .L_10)
.L_10:
        /*001c*/ 	.word	0x00000000
        /*0020*/ 	.short	0x0002
        /*0022*/ 	.short	0x0010
        /*0024*/ 	.byte	0x00, 0xf5, 0x21, 0x00


	//----- nvinfo : EIATTR_KPARAM_INFO
	.align		4
.L_11:
        /*0028*/ 	.byte	0x04, 0x17
        /*002a*/ 	.short	(.L_13 - .L_12)
.L_12:
        /*002c*/ 	.word	0x00000000
        /*0030*/ 	.short	0x0001
        /*0032*/ 	.short	0x0008
        /*0034*/ 	.byte	0x00, 0xf5, 0x21, 0x00


	//----- nvinfo : EIATTR_KPARAM_INFO
	.align		4
.L_13:
        /*0038*/ 	.byte	0x04, 0x17
        /*003a*/ 	.short	(.L_15 - .L_14)
.L_14:
        /*003c*/ 	.word	0x00000000
        /*0040*/ 	.short	0x0000
        /*0042*/ 	.short	0x0000
        /*0044*/ 	.byte	0x00, 0xf5, 0x21, 0x00


	//----- nvinfo : EIATTR_SPARSE_MMA_MASK
	.align		4
.L_15:
        /*0048*/ 	.byte	0x03, 0x50
        /*004a*/ 	.short	0x0000


	//----- nvinfo : EIATTR_MAXREG_COUNT
	.align		4
        /*004c*/ 	.byte	0x03, 0x1b
        /*004e*/ 	.short	0x00ff


	//----- nvinfo : EIATTR_NUM_BARRIERS
	.align		4
        /*0050*/ 	.byte	0x02, 0x4c
        /*0052*/ 	.byte	0x01
	.zero		1


	//----- nvinfo : EIATTR_MERCURY_ISA_VERSION
	.align		4
        /*0054*/ 	.byte	0x03, 0x5f
        /*0056*/ 	.short	0x0101


	//----- nvinfo : EIATTR_VRC_CTA_INIT_COUNT
	.align		4
        /*0058*/ 	.byte	0x02, 0x4a
	.zero		1
	.zero		1


	//----- nvinfo : EIATTR_EXIT_INSTR_OFFSETS
	.align		4
        /*005c*/ 	.byte	0x04, 0x1c
        /*005e*/ 	.short	(.L_17 - .L_16)


	//   ....[0]....
.L_16:
        /*0060*/ 	.word	0x00000190


	//   ....[1]....
        /*0064*/ 	.word	0x000004c0


	//----- nvinfo : EIATTR_CRS_STACK_SIZE
	.align		4
.L_17:
        /*0068*/ 	.byte	0x04, 0x1e
        /*006a*/ 	.short	(.L_19 - .L_18)
.L_18:
        /*006c*/ 	.word	0x00000000


	//----- nvinfo : EIATTR_CBANK_PARAM_SIZE
	.align		4
.L_19:
        /*0070*/ 	.byte	0x03, 0x19
        /*0072*/ 	.short	0x001c


	//----- nvinfo : EIATTR_PARAM_CBANK
	.align		4
        /*0074*/ 	.byte	0x04, 0x0a
        /*0076*/ 	.short	(.L_21 - .L_20)
	.align		4
.L_20:
        /*0078*/ 	.word	index@(.nv.constant0._Z13dotproductGPUPfS_S_i)
        /*007c*/ 	.short	0x0380
        /*007e*/ 	.short	0x001c


	//----- nvinfo : EIATTR_SW_WAR
	.align		4
.L_21:
        /*0080*/ 	.byte	0x04, 0x36
        /*0082*/ 	.short	(.L_23 - .L_22)
.L_22:
        /*0084*/ 	.word	0x00000008
.L_23:


//--------------------- .nv.callgraph             --------------------------
	.section	.nv.callgraph,"",@"SHT_CUDA_CALLGRAPH"
	.align	4
	.sectionentsize	8
	.align		4
        /*0000*/ 	.word	0x00000000
	.align		4
        /*0004*/ 	.word	0xffffffff
	.align		4
        /*0008*/ 	.word	0x00000000
	.align		4
        /*000c*/ 	.word	0xfffffffe
	.align		4
        /*0010*/ 	.word	0x00000000
	.align		4
        /*0014*/ 	.word	0xfffffffd
	.align		4
        /*0018*/ 	.word	0x00000000
	.align		4
        /*001c*/ 	.word	0xfffffffc


//--------------------- .text._Z13dotproductGPUPfS_S_i --------------------------
	.section	.text._Z13dotproductGPUPfS_S_i,"ax",@progbits
	.align	128
        .global         _Z13dotproductGPUPfS_S_i
        .type           _Z13dotproductGPUPfS_S_i,@function
        .size           _Z13dotproductGPUPfS_S_i,(.L_x_4 - _Z13dotproductGPUPfS_S_i)
        .other          _Z13dotproductGPUPfS_S_i,@"STO_CUDA_ENTRY STV_DEFAULT"
_Z13dotproductGPUPfS_S_i:
.text._Z13dotproductGPUPfS_S_i:
[----:B------:R-:W-:Y:S01]  /*0000*/  LDC R1, c[0x0][0x37c] ;  /* 0x0000df00ff017b82 */ /* 0x000fe20000000800 */
[----:B------:R-:W0:Y:S01]  /*0010*/  S2R R0, SR_TID.X ;  /* 0x0000000000007919 */ /* 0x000e220000002100 */
[----:B------:R-:W0:Y:S01]  /*0020*/  LDCU UR4, c[0x0][0x398] ;  /* 0x00007300ff0477ac */ /* 0x000e220008000800 */
[----:B------:R-:W-:Y:S01]  /*0030*/  BSSY.RECONVERGENT B0, `(.L_x_0) ;  /* 0x0000014000007945 */ /* 0x000fe20003800200 */
[----:B------:R-:W1:Y:S01]  /*0040*/  LDCU.64 UR6, c[0x0][0x358] ;  /* 0x00006b00ff0677ac */ /* 0x000e620008000a00 */
[C---:B0-----:R-:W-:Y:S02]  /*0050*/  ISETP.GE.AND P0, PT, R0.reuse, UR4, PT ;  /* 0x0000000400007c0c */ /* 0x041fe4000bf06270 */
[----:B------:R-:W-:-:S11]  /*0060*/  ISETP.NE.AND P1, PT, R0, RZ, PT ;  /* 0x000000ff0000720c */ /* 0x000fd60003f25270 */
[----:B-1----:R-:W-:Y:S05]  /*0070*/  @P0 BRA `(.L_x_1) ;  /* 0x00000000003c0947 */ /* 0x002fea0003800000 */
[----:B------:R-:W0:Y:S01]  /*0080*/  S2R R7, SR_CTAID.X ;  /* 0x0000000000077919 */ /* 0x000e220000002500 */
[----:B------:R-:W1:Y:S01]  /*0090*/  LDC.64 R2, c[0x0][0x380] ;  /* 0x0000e000ff027b82 */ /* 0x000e620000000a00 */
[----:B------:R-:W0:Y:S07]  /*00a0*/  LDCU UR4, c[0x0][0x360] ;  /* 0x00006c00ff0477ac */ /* 0x000e2e0008000800 */
[----:B------:R-:W2:Y:S01]  /*00b0*/  LDC.64 R4, c[0x0][0x388] ;  /* 0x0000e200ff047b82 */ /* 0x000ea20000000a00 */
[----:B0-----:R-:W-:-:S04]  /*00c0*/  IMAD R7, R7, UR4, R0 ;  /* 0x0000000407077c24 */ /* 0x001fc8000f8e0200 */
[----:B-1----:R-:W-:-:S04]  /*00d0*/  IMAD.WIDE R2, R7, 0x4, R2 ;  /* 0x0000000407027825 */ /* 0x002fc800078e0202 */
[----:B--2---:R-:W-:Y:S02]  /*00e0*/  IMAD.WIDE R4, R7, 0x4, R4 ;  /* 0x0000000407047825 */ /* 0x004fe400078e0204 */
[----:B------:R-:W2:Y:S04]  /*00f0*/  LDG.E R2, desc[UR6][R2.64] ;  /* 0x0000000602027981 */ /* 0x000ea8000c1e1900 */
[----:B------:R-:W2:Y:S01]  /*0100*/  LDG.E R5, desc[UR6][R4.64] ;  /* 0x0000000604057981 */ /* 0x000ea2000c1e1900 */
[----:B------:R-:W0:Y:S01]  /*0110*/  S2UR UR5, SR_CgaCtaId ;  /* 0x00000000000579c3 */ /* 0x000e220000008800 */
[----:B------:R-:W-:Y:S02]  /*0120*/  UMOV UR4, 0x400 ;  /* 0x0000040000047882 */ /* 0x000fe40000000000 */
[----:B0-----:R-:W-:-:S06]  /*0130*/  ULEA UR4, UR5, UR4, 0x18 ;  /* 0x0000000405047291 */ /* 0x001fcc000f8ec0ff */
[----:B------:R-:W-:Y:S01]  /*0140*/  LEA R7, R0, UR4, 0x2 ;  /* 0x0000000400077c11 */ /* 0x000fe2000f8e10ff */
[----:B--2---:R-:W-:-:S05]  /*0150*/  FMUL R0, R2, R5 ;  /* 0x0000000502007220 */ /* 0x004fca0000400000 */
[----:B------:R0:W-:Y:S02]  /*0160*/  STS [R7], R0 ;  /* 0x0000000007007388 */ /* 0x0001e40000000800 */
.L_x_1:
[----:B------:R-:W-:Y:S05]  /*0170*/  BSYNC.RECONVERGENT B0 ;  /* 0x0000000000007941 */ /* 0x000fea0003800200 */
.L_x_0:
[----:B------:R-:W-:Y:S06]  /*0180*/  BAR.SYNC.DEFER_BLOCKING 0x0 ;  /* 0x0000000000007b1d */ /* 0x000fec0000010000 */
[----:B------:R-:W-:Y:S05]  /*0190*/  @P1 EXIT ;  /* 0x000000000000194d */ /* 0x000fea0003800000 */
[----:B------:R-:W1:Y:S01]  /*01a0*/  S2UR UR5, SR_CgaCtaId ;  /* 0x00000000000579c3 */ /* 0x000e620000008800 */
[----:B0-----:R-:W-:Y:S01]  /*01b0*/  HFMA2 R7, -RZ, RZ, 0, 0 ;  /* 0x00000000ff077431 */ /* 0x001fe200000001ff */
[----:B------:R-:W-:Y:S01]  /*01c0*/  MOV R0, 0x40 ;  /* 0x0000004000007802 */ /* 0x000fe20000000f00 */
[----:B------:R-:W-:Y:S02]  /*01d0*/  UMOV UR4, 0x400 ;  /* 0x0000040000047882 */ /* 0x000fe40000000000 */
[----:B-1----:R-:W-:-:S12]  /*01e0*/  ULEA UR4, UR5, UR4, 0x18 ;  /* 0x0000000405047291 */ /* 0x002fd8000f8ec0ff */
.L_x_2:
[----:B------:R-:W0:Y:S04]  /*01f0*/  LDS.128 R12, [R0+UR4+-0x40] ;  /* 0xffffc004000c7984 */ /* 0x000e280008000c00 */
[----:B------:R-:W1:Y:S04]  /*0200*/  LDS.128 R16, [R0+UR4+-0x30] ;  /* 0xffffd00400107984 */ /* 0x000e680008000c00 */
[----:B------:R-:W2:Y:S01]  /*0210*/  LDS.128 R8, [R0+UR4+-0x20] ;  /* 0xffffe00400087984 */ /* 0x000ea20008000c00 */
[----:B0-----:R-:W-:-:S03]  /*0220*/  FADD R12, R12, R7 ;  /* 0x000000070c0c7221 */ /* 0x001fc60000000000 */
[----:B------:R-:W0:Y:S01]  /*0230*/  LDS.128 R4, [R0+UR4+-0x10] ;  /* 0xfffff00400047984 */ /* 0x000e220008000c00 */
[----:B------:R-:W-:-:S04]  /*0240*/  FADD R13, R12, R13 ;  /* 0x0000000d0c0d7221 */ /* 0x000fc80000000000 */
[----:B------:R-:W-:-:S04]  /*0250*/  FADD R14, R13, R14 ;  /* 0x0000000e0d0e7221 */ /* 0x000fc80000000000 */
[----:B------:R-:W-:-:S04]  /*0260*/  FADD R15, R14, R15 ;  /* 0x0000000f0e0f7221 */ /* 0x000fc80000000000 */
[----:B-1----:R-:W-:Y:S02]  /*0270*/  FADD R16, R15, R16 ;  /* 0x000000100f107221 */ /* 0x002fe40000000000 */
[----:B------:R-:W1:Y:S02]  /*0280*/  LDS.128 R12, [R0+UR4] ;  /* 0x00000004000c7984 */ /* 0x000e640008000c00 */
[----:B------:R-:W-:-:S04]  /*0290*/  FADD R17, R16, R17 ;  /* 0x0000001110117221 */ /* 0x000fc80000000000 */
[----:B------:R-:W-:-:S04]  /*02a0*/  FADD R18, R17, R18 ;  /* 0x0000001211127221 */ /* 0x000fc80000000000 */
[----:B------:R-:W-:-:S04]  /*02b0*/  FADD R19, R18, R19 ;  /* 0x0000001312137221 */ /* 0x000fc80000000000 */
[----:B--2---:R-:W-:Y:S02]  /*02c0*/  FADD R8, R19, R8 ;  /* 0x0000000813087221 */ /* 0x004fe40000000000 */
[----:B------:R-:W2:Y:S02]  /*02d0*/  LDS.128 R16, [R0+UR4+0x10] ;  /* 0x0000100400107984 */ /* 0x000ea40008000c00 */
[----:B------:R-:W-:-:S04]  /*02e0*/  FADD R9, R8, R9 ;  /* 0x0000000908097221 */ /* 0x000fc80000000000 */
[----:B------:R-:W-:-:S04]  /*02f0*/  FADD R10, R9, R10 ;  /* 0x0000000a090a7221 */ /* 0x000fc80000000000 */
[----:B------:R-:W-:-:S04]  /*0300*/  FADD R11, R10, R11 ;  /* 0x0000000b0a0b7221 */ /* 0x000fc80000000000 */
[----:B0-----:R-:W-:Y:S02]  /*0310*/  FADD R4, R11, R4 ;  /* 0x000000040b047221 */ /* 0x001fe40000000000 */
[----:B------:R-:W0:Y:S02]  /*0320*/  LDS.128 R8, [R0+UR4+0x20] ;  /* 0x0000200400087984 */ /* 0x000e240008000c00 */
[----:B------:R-:W-:-:S04]  /*0330*/  FADD R5, R4, R5 ;  /* 0x0000000504057221 */ /* 0x000fc80000000000 */
[----:B------:R-:W-:-:S04]  /*0340*/  FADD R6, R5, R6 ;  /* 0x0000000605067221 */ /* 0x000fc80000000000 */
[----:B------:R-:W-:-:S04]  /*0350*/  FADD R7, R6, R7 ;  /* 0x0000000706077221 */ /* 0x000fc80000000000 */
[----:B-1----:R-:W-:Y:S02]  /*0360*/  FADD R12, R7, R12 ;  /* 0x0000000c070c7221 */ /* 0x002fe40000000000 */
[----:B------:R1:W3:Y:S02]  /*0370*/  LDS.128 R4, [R0+UR4+0x30] ;  /* 0x0000300400047984 */ /* 0x0002e40008000c00 */
[----:B------:R-:W-:-:S04]  /*0380*/  FADD R13, R12, R13 ;  /* 0x0000000d0c0d7221 */ /* 0x000fc80000000000 */
[----:B------:R-:W-:Y:S01]  /*0390*/  FADD R14, R13, R14 ;  /* 0x0000000e0d0e7221 */ /* 0x000fe20000000000 */
[----:B-1----:R-:W-:-:S03]  /*03a0*/  IADD3 R0, PT, PT, R0, 0x80, RZ ;  /* 0x0000008000007810 */ /* 0x002fc60007ffe0ff */
[----:B------:R-:W-:Y:S01]  /*03b0*/  FADD R15, R14, R15 ;  /* 0x0000000f0e0f7221 */ /* 0x000fe20000000000 */
[----:B------:R-:W-:-:S03]  /*03c0*/  ISETP.NE.AND P0, PT, R0, 0x440, PT ;  /* 0x000004400000780c */ /* 0x000fc60003f05270 */
[----:B--2---:R-:W-:-:S04]  /*03d0*/  FADD R16, R15, R16 ;  /* 0x000000100f107221 */ /* 0x004fc80000000000 */
[----:B------:R-:W-:-:S04]  /*03e0*/  FADD R17, R16, R17 ;  /* 0x0000001110117221 */ /* 0x000fc80000000000 */
[----:B------:R-:W-:-:S04]  /*03f0*/  FADD R18, R17, R18 ;  /* 0x0000001211127221 */ /* 0x000fc80000000000 */
[----:B------:R-:W-:-:S04]  /*0400*/  FADD R19, R18, R19 ;  /* 0x0000001312137221 */ /* 0x000fc80000000000 */
[----:B0-----:R-:W-:-:S04]  /*0410*/  FADD R8, R19, R8 ;  /* 0x0000000813087221 */ /* 0x001fc80000000000 */
[----:B------:R-:W-:-:S04]  /*0420*/  FADD R9, R8, R9 ;  /* 0x0000000908097221 */ /* 0x000fc80000000000 */
[----:B------:R-:W-:-:S04]  /*0430*/  FADD R10, R9, R10 ;  /* 0x0000000a090a7221 */ /* 0x000fc80000000000 */
[----:B------:R-:W-:-:S04]  /*0440*/  FADD R11, R10, R11 ;  /* 0x0000000b0a0b7221 */ /* 0x000fc80000000000 */
[----:B---3--:R-:W-:-:S04]  /*0450*/  FADD R4, R11, R4 ;  /* 0x000000040b047221 */ /* 0x008fc80000000000 */
[----:B------:R-:W-:-:S04]  /*0460*/  FADD R5, R4, R5 ;  /* 0x0000000504057221 */ /* 0x000fc80000000000 */
[----:B------:R-:W-:-:S04]  /*0470*/  FADD R6, R5, R6 ;  /* 0x0000000605067221 */ /* 0x000fc80000000000 */
[----:B------:R-:W-:Y:S01]  /*0480*/  FADD R7, R6, R7 ;  /* 0x0000000706077221 */ /* 0x000fe20000000000 */
[----:B------:R-:W-:Y:S06]  /*0490*/  @P0 BRA `(.L_x_2) ;  /* 0xfffffffc00540947 */ /* 0x000fec000383ffff */
[----:B------:R-:W0:Y:S02]  /*04a0*/  LDC.64 R2, c[0x0][0x390] ;  /* 0x0000e400ff027b82 */ /* 0x000e240000000a00 */
[----:B0-----:R-:W-:Y:S01]  /*04b0*/  REDG.E.ADD.F32.FTZ.RN.STRONG.GPU desc[UR6][R2.64], R7 ;  /* 0x00000007020079a6 */ /* 0x001fe2000c12f306 */
[----:B------:R-:W-:Y:S05]  /*04c0*/  EXIT ;  /* 0x000000000000794d */ /* 0x000fea0003800000 */
.L_x_3:
[----:B------:R-:W-:-:S00]  /*04d0*/  BRA `(.L_x_3) ;  /* 0xfffffffc00fc7947 */ /* 0x000fc0000383ffff */
[----:B------:R-:W-:-:S00]  /*04e0*/  NOP ;  /* 0x0000000000007918 */ /* 0x000fc00000000000 */
        /* <DEDUP_REMOVED lines=9> */
.L_x_4:


//--------------------- .nv.shared._Z13dotproductGPUPfS_S_i --------------------------
	.section	.nv.shared._Z13dotproductGPUPfS_S_i,"aw",@nobits
	.sectionflags	@""
	.align	4
.nv.shared._Z13dotproductGPUPfS_S_i:
	.zero		2048


//--------------------- .nv.shared.reserved.0     --------------------------
	.section	.nv.shared.reserved.0,"aw",@nobits
	.weak		__nv_reservedSMEM_offset_0_alias
	.size		__nv_reservedSMEM_offset_0_alias, 0, 64
	.other		__nv_reservedSMEM_offset_0_alias,@"STO_CUDA_RESERVED_SHARED STV_DEFAULT"
__nv_reservedSMEM_offset_0_alias:
	.zero		0
	.zero		64


//--------------------- .nv.constant0._Z13dotproductGPUPfS_S_i --------------------------
	.section	.nv.constant0._Z13dotproductGPUPfS_S_i,"a",@progbits
	.sectionflags	@""
	.align	4
.nv.constant0._Z13dotproductGPUPfS_S_i:
	.zero		924


//--------------------- SYMBOLS --------------------------

	.type		.nv.reservedSmem.offset0,@object
	.size		.nv.reservedSmem.offset0,0x4
	.type		.nv.reservedSmem.cap,@object
	.size		.nv.reservedSmem.cap,0x4
